//
// Generated by NVIDIA NVVM Compiler
//
// Compiler Build ID: CL-36424714
// Cuda compilation tools, release 13.0, V13.0.88
// Based on NVVM 20.0.0
//

.version 9.0
.target sm_100
.address_size 64

	// .globl	_Z6vecAddPfS_S_i

.visible .entry _Z6vecAddPfS_S_i(
	.param .u64 .ptr .align 1 _Z6vecAddPfS_S_i_param_0,
	.param .u64 .ptr .align 1 _Z6vecAddPfS_S_i_param_1,
	.param .u64 .ptr .align 1 _Z6vecAddPfS_S_i_param_2,
	.param .u32 _Z6vecAddPfS_S_i_param_3
)
{
	.reg .pred 	%p<2>;
	.reg .b32 	%r<6>;
	.reg .b32 	%f<5>;
	.reg .b64 	%rd<11>;

	ld.param.u64 	%rd1, [_Z6vecAddPfS_S_i_param_0];
	ld.param.u64 	%rd2, [_Z6vecAddPfS_S_i_param_1];
	ld.param.u64 	%rd3, [_Z6vecAddPfS_S_i_param_2];
	ld.param.u32 	%r2, [_Z6vecAddPfS_S_i_param_3];
	mov.u32 	%r3, %ctaid.x;
	mov.u32 	%r4, %ntid.x;
	mov.u32 	%r5, %tid.x;
	mad.lo.s32 	%r1, %r3, %r4, %r5;
	setp.ge.s32 	%p1, %r1, %r2;
	@%p1 bra 	$L__BB0_2;
	cvta.to.global.u64 	%rd4, %rd1;
	cvta.to.global.u64 	%rd5, %rd2;
	cvta.to.global.u64 	%rd6, %rd3;
	mul.wide.s32 	%rd7, %r1, 4;
	add.s64 	%rd8, %rd4, %rd7;
	ld.global.f32 	%f1, [%rd8];
	add.s64 	%rd9, %rd5, %rd7;
	ld.global.f32 	%f2, [%rd9];
	mul.f32 	%f3, %f2, %f2;
	fma.rn.f32 	%f4, %f1, %f1, %f3;
	add.s64 	%rd10, %rd6, %rd7;
	st.global.f32 	[%rd10], %f4;
$L__BB0_2:
	ret;

}


// ===== COMPILED SASS (sm_100) =====

	.target	sm_100

	.elftype	@"ET_EXEC"


//--------------------- .note.nv.tkinfo           --------------------------
	.section	.note.nv.tkinfo,"",@"SHT_NOTE"
	.sectionflags	@"SHF_NOTE_NV_TKINFO"
	.tkinfo
        /*0018*/ 	.word	0x00000002
        /*0030*/ 	.string	""
        /*0030*/ 	.string	"ptxas"
        /*0030*/ 	.string	"Cuda compilation tools, release 13.0, V13.0.88"
        /*0030*/ 	.string	"Build cuda_13.0.r13.0/compiler.36424714_0"
        /*0030*/ 	.string	"-arch sm_100 -m 64 "



//--------------------- .note.nv.cuinfo           --------------------------
	.section	.note.nv.cuinfo,"",@"SHT_NOTE"
	.sectionflags	@"SHF_NOTE_NV_CUINFO"
        /*0018*/ 	.short	0x0002
        /*001a*/ 	.short	0x0064
        /*001c*/ 	.short	0x0082
	.zero		2


//--------------------- .nv.info                  --------------------------
	.section	.nv.info,"",@"SHT_CUDA_INFO"
	.align	4


	//----- nvinfo : EIATTR_REGCOUNT
	.align		4
        /*0000*/ 	.byte	0x04, 0x2f
        /*0002*/ 	.short	(.L_1 - .L_0)
	.align		4
.L_0:
        /*0004*/ 	.word	index@(_Z6vecAddPfS_S_i)
        /*0008*/ 	.word	0x0000000e


	//----- nvinfo : EIATTR_FRAME_SIZE
	.align		4
.L_1:
        /*000c*/ 	.byte	0x04, 0x11
        /*000e*/ 	.short	(.L_3 - .L_2)
	.align		4
.L_2:
        /*0010*/ 	.word	index@(_Z6vecAddPfS_S_i)
        /*0014*/ 	.word	0x00000000


	//----- nvinfo : EIATTR_MIN_STACK_SIZE
	.align		4
.L_3:
        /*0018*/ 	.byte	0x04, 0x12
        /*001a*/ 	.short	(.L_5 - .L_4)
	.align		4
.L_4:
        /*001c*/ 	.word	index@(_Z6vecAddPfS_S_i)
        /*0020*/ 	.word	0x00000000
.L_5:


//--------------------- .nv.compat                --------------------------
	.section	.nv.compat,"",@"SHT_CUDA_COMPAT_INFO"
	.align	4
        /*0000*/ 	.byte	0x02, 0x09, 0x00, 0x00, 0x02, 0x02, 0x01, 0x00, 0x02, 0x05, 0x05, 0x00, 0x03, 0x07, 0x01, 0x01
        /*0010*/ 	.byte	0x02, 0x03, 0x00, 0x00, 0x02, 0x06, 0x01, 0x00, 0x04, 0x0b, 0x08, 0x00, 0x09, 0x00, 0x00, 0x00
        /*0020*/ 	.byte	0x00, 0x00, 0x00, 0x00


//--------------------- .nv.info._Z6vecAddPfS_S_i --------------------------
	.section	.nv.info._Z6vecAddPfS_S_i,"",@"SHT_CUDA_INFO"
	.sectionflags	@""
	.align	4


	//----- nvinfo : EIATTR_CUDA_API_VERSION
	.align		4
        /*0000*/ 	.byte	0x04, 0x37
        /*0002*/ 	.short	(.L_7 - .L_6)
.L_6:
        /*0004*/ 	.word	0x00000082


	//----- nvinfo : EIATTR_KPARAM_INFO
	.align		4
.L_7:
        /*0008*/ 	.byte	0x04, 0x17
        /*000a*/ 	.short	(.L_9 - .L_8)
.L_8:
        /*000c*/ 	.word	0x00000000
        /*0010*/ 	.short	0x0003
        /*0012*/ 	.short	0x0018
        /*0014*/ 	.byte	0x00, 0xf0, 0x11, 0x00


	//----- nvinfo : EIATTR_KPARAM_INFO
	.align		4
.L_9:
        /*0018*/ 	.byte	0x04, 0x17
        /*001a*/ 	.short	(.L_11 - .L_10)
.L_10:
        /*001c*/ 	.word	0x00000000
        /*0020*/ 	.short	0x0002
        /*0022*/ 	.short	0x0010
        /*0024*/ 	.byte	0x00, 0xf5, 0x21, 0x00


	//----- nvinfo : EIATTR_KPARAM_INFO
	.align		4
.L_11:
        /*0028*/ 	.byte	0x04, 0x17
        /*002a*/ 	.short	(.L_13 - .L_12)
.L_12:
        /*002c*/ 	.word	0x00000000
        /*0030*/ 	.short	0x0001
        /*0032*/ 	.short	0x0008
        /*0034*/ 	.byte	0x00, 0xf5, 0x21, 0x00


	//----- nvinfo : EIATTR_KPARAM_INFO
	.align		4
.L_13:
        /*0038*/ 	.byte	0x04, 0x17
        /*003a*/ 	.short	(.L_15 - .L_14)
.L_14:
        /*003c*/ 	.word	0x00000000
        /*0040*/ 	.short	0x0000
        /*0042*/ 	.short	0x0000
        /*0044*/ 	.byte	0x00, 0xf5, 0x21, 0x00


	//----- nvinfo : EIATTR_SPARSE_MMA_MASK
	.align		4
.L_15:
        /*0048*/ 	.byte	0x03, 0x50
        /*004a*/ 	.short	0x0000


	//----- nvinfo : EIATTR_MAXREG_COUNT
	.align		4
        /*004c*/ 	.byte	0x03, 0x1b
        /*004e*/ 	.short	0x00ff


	//----- nvinfo : EIATTR_MERCURY_ISA_VERSION
	.align		4
        /*0050*/ 	.byte	0x03, 0x5f
        /*0052*/ 	.short	0x0101


	//----- nvinfo : EIATTR_VRC_CTA_INIT_COUNT
	.align		4
        /*0054*/ 	.byte	0x02, 0x4a
	.zero		1
	.zero		1


	//----- nvinfo : EIATTR_EXIT_INSTR_OFFSETS
	.align		4
        /*0058*/ 	.byte	0x04, 0x1c
        /*005a*/ 	.short	(.L_17 - .L_16)


	//   ....[0]....
.L_16:
        /*005c*/ 	.word	0x00000070


	//   ....[1]....
        /*0060*/ 	.word	0x00000140


	//----- nvinfo : EIATTR_CBANK_PARAM_SIZE
	.align		4
.L_17:
        /*0064*/ 	.byte	0x03, 0x19
        /*0066*/ 	.short	0x001c


	//----- nvinfo : EIATTR_PARAM_CBANK
	.align		4
        /*0068*/ 	.byte	0x04, 0x0a
        /*006a*/ 	.short	(.L_19 - .L_18)
	.align		4
.L_18:
        /*006c*/ 	.word	index@(.nv.constant0._Z6vecAddPfS_S_i)
        /*0070*/ 	.short	0x0380
        /*0072*/ 	.short	0x001c


	//----- nvinfo : EIATTR_SW_WAR
	.align		4
.L_19:
        /*0074*/ 	.byte	0x04, 0x36
        /*0076*/ 	.short	(.L_21 - .L_20)
.L_20:
        /*0078*/ 	.word	0x00000008
.L_21:


//--------------------- .nv.callgraph             --------------------------
	.section	.nv.callgraph,"",@"SHT_CUDA_CALLGRAPH"
	.align	4
	.sectionentsize	8
	.align		4
        /*0000*/ 	.word	0x00000000
	.align		4
        /*0004*/ 	.word	0xffffffff
	.align		4
        /*0008*/ 	.word	0x00000000
	.align		4
        /*000c*/ 	.word	0xfffffffe
	.align		4
        /*0010*/ 	.word	0x00000000
	.align		4
        /*0014*/ 	.word	0xfffffffd
	.align		4
        /*0018*/ 	.word	0x00000000
	.align		4
        /*001c*/ 	.word	0xfffffffc


//--------------------- .text._Z6vecAddPfS_S_i    --------------------------
	.section	.text._Z6vecAddPfS_S_i,"ax",@progbits
	.align	128
        .global         _Z6vecAddPfS_S_i
        .type           _Z6vecAddPfS_S_i,@function
        .size           _Z6vecAddPfS_S_i,(.L_x_1 - _Z6vecAddPfS_S_i)
        .other          _Z6vecAddPfS_S_i,@"STO_CUDA_ENTRY STV_DEFAULT"
_Z6vecAddPfS_S_i:
.text._Z6vecAddPfS_S_i:
[----:B------:R-:W-:Y:S01]  /*0000*/  LDC R1, c[0x0][0x37c] ;  /* 0x0000df00ff017b82 */ /* 0x000fe20000000800 */
[----:B------:R-:W0:Y:S07]  /*0010*/  S2R R0, SR_TID.X ;  /* 0x0000000000007919 */ /* 0x000e2e0000002100 */
[----:B------:R-:W0:Y:S01]  /*0020*/  S2UR UR4, SR_CTAID.X ;  /* 0x00000000000479c3 */ /* 0x000e220000002500 */
[----:B------:R-:W1:Y:S07]  /*0030*/  LDCU UR5, c[0x0][0x398] ;  /* 0x00007300ff0577ac */ /* 0x000e6e0008000800 */
[----:B------:R-:W0:Y:S02]  /*0040*/  LDC R9, c[0x0][0x360] ;  /* 0x0000d800ff097b82 */ /* 0x000e240000000800 */
[----:B0-----:R-:W-:-:S05]  /*0050*/  IMAD R9, R9, UR4, R0 ;  /* 0x0000000409097c24 */ /* 0x001fca000f8e0200 */
[----:B-1----:R-:W-:-:S13]  /*0060*/  ISETP.GE.AND P0, PT, R9, UR5, PT ;  /* 0x0000000509007c0c */ /* 0x002fda000bf06270 */
[----:B------:R-:W-:Y:S05]  /*0070*/  @P0 EXIT ;  /* 0x000000000000094d */ /* 0x000fea0003800000 */
[----:B------:R-:W0:Y:S01]  /*0080*/  LDC.64 R4, c[0x0][0x388] ;  /* 0x0000e200ff047b82 */ /* 0x000e220000000a00 */
[----:B------:R-:W1:Y:S07]  /*0090*/  LDCU.64 UR4, c[0x0][0x358] ;  /* 0x00006b00ff0477ac */ /* 0x000e6e0008000a00 */
[----:B------:R-:W2:Y:S08]  /*00a0*/  LDC.64 R2, c[0x0][0x380] ;  /* 0x0000e000ff027b82 */ /* 0x000eb00000000a00 */
[----:B------:R-:W3:Y:S01]  /*00b0*/  LDC.64 R6, c[0x0][0x390] ;  /* 0x0000e400ff067b82 */ /* 0x000ee20000000a00 */
[----:B0-----:R-:W-:-:S06]  /*00c0*/  IMAD.WIDE R4, R9, 0x4, R4 ;  /* 0x0000000409047825 */ /* 0x001fcc00078e0204 */
[----:B-1----:R-:W4:Y:S01]  /*00d0*/  LDG.E R4, desc[UR4][R4.64] ;  /* 0x0000000404047981 */ /* 0x002f22000c1e1900 */
[----:B--2---:R-:W-:-:S06]  /*00e0*/  IMAD.WIDE R2, R9, 0x4, R2 ;  /* 0x0000000409027825 */ /* 0x004fcc00078e0202 */
[----:B------:R-:W2:Y:S01]  /*00f0*/  LDG.E R2, desc[UR4][R2.64] ;  /* 0x0000000402027981 */ /* 0x000ea2000c1e1900 */
[----:B---3--:R-:W-:-:S04]  /*0100*/  IMAD.WIDE R6, R9, 0x4, R6 ;  /* 0x0000000409067825 */ /* 0x008fc800078e0206 */
[----:B----4-:R-:W-:-:S04]  /*0110*/  FMUL R11, R4, R4 ;  /* 0x00000004040b7220 */ /* 0x010fc80000400000 */
[----:B--2---:R-:W-:-:S05]  /*0120*/  FFMA R11, R2, R2, R11 ;  /* 0x00000002020b7223 */ /* 0x004fca000000000b */
[----:B------:R-:W-:Y:S01]  /*0130*/  STG.E desc[UR4][R6.64], R11 ;  /* 0x0000000b06007986 */ /* 0x000fe2000c101904 */
[----:B------:R-:W-:Y:S05]  /*0140*/  EXIT ;  /* 0x000000000000794d */ /* 0x000fea0003800000 */
.L_x_0:
[----:B------:R-:W-:-:S00]  /*0150*/  BRA `(.L_x_0) ;  /* 0xfffffffc00fc7947 */ /* 0x000fc0000383ffff */
[----:B------:R-:W-:-:S00]  /*0160*/  NOP ;  /* 0x0000000000007918 */ /* 0x000fc00000000000 */
        /* <DEDUP_REMOVED lines=9> */
.L_x_1:


//--------------------- .nv.shared.reserved.0     --------------------------
	.section	.nv.shared.reserved.0,"aw",@nobits
	.weak		__nv_reservedSMEM_offset_0_alias
	.size		__nv_reservedSMEM_offset_0_alias, 0, 64
	.other		__nv_reservedSMEM_offset_0_alias,@"STO_CUDA_RESERVED_SHARED STV_DEFAULT"
__nv_reservedSMEM_offset_0_alias:
	.zero		0
	.zero		64


//--------------------- .nv.constant0._Z6vecAddPfS_S_i --------------------------
	.section	.nv.constant0._Z6vecAddPfS_S_i,"a",@progbits
	.sectionflags	@""
	.align	4
.nv.constant0._Z6vecAddPfS_S_i:
	.zero		924


//--------------------- SYMBOLS --------------------------

	.type		.nv.reservedSmem.offset0,@object
	.size		.nv.reservedSmem.offset0,0x4
